	.headerflags	@"EF_CUDA_TEXMODE_UNIFIED EF_CUDA_64BIT_ADDRESS EF_CUDA_ACCELERATORS EF_CUDA_SM90 EF_CUDA_VIRTUAL_SM(EF_CUDA_SM90)"
	.elftype	@"ET_EXEC"


//--------------------- .nv.info                  --------------------------
	.section	.nv.info,"",@"SHT_CUDA_INFO"
	.align	4


	//----- nvinfo : EIATTR_REGCOUNT
	.align		4
        /*0000*/ 	.byte	0x04, 0x2f
        /*0002*/ 	.short	(.L_3 - .L_2)
	.align		4
.L_2:
        /*0004*/ 	.word	index@(triton_poi_fused__native_batch_norm_legit_no_training_convolution_relu_20)
        /*0008*/ 	.word	0x0000001a


	//----- nvinfo : EIATTR_MIN_STACK_SIZE
	.align		4
.L_3:
        /*000c*/ 	.byte	0x04, 0x12
        /*000e*/ 	.short	(.L_5 - .L_4)
	.align		4
.L_4:
        /*0010*/ 	.word	index@(triton_poi_fused__native_batch_norm_legit_no_training_convolution_relu_20)
        /*0014*/ 	.word	0x00000000


	//----- nvinfo : EIATTR_FRAME_SIZE
	.align		4
.L_5:
        /*0018*/ 	.byte	0x04, 0x11
        /*001a*/ 	.short	(.L_7 - .L_6)
	.align		4
.L_6:
        /*001c*/ 	.word	index@(triton_poi_fused__native_batch_norm_legit_no_training_convolution_relu_20)
        /*0020*/ 	.word	0x00000000


	//----- nvinfo : EIATTR_MIN_STACK_SIZE
	.align		4
.L_7:
        /*0024*/ 	.byte	0x04, 0x12
        /*0026*/ 	.short	(.L_9 - .L_8)
	.align		4
.L_8:
        /*0028*/ 	.word	index@(triton_poi_fused__native_batch_norm_legit_no_training_convolution_relu_20)
        /*002c*/ 	.word	0x00000000
.L_9:


//--------------------- .nv.info.triton_poi_fused__native_batch_norm_legit_no_training_convolution_relu_20 --------------------------
	.section	.nv.info.triton_poi_fused__native_batch_norm_legit_no_training_convolution_relu_20,"",@"SHT_CUDA_INFO"
	.sectionflags	@""
	.align	4


	//----- nvinfo : EIATTR_CUDA_API_VERSION
	.align		4
        /*0000*/ 	.byte	0x04, 0x37
        /*0002*/ 	.short	(.L_11 - .L_10)
.L_10:
        /*0004*/ 	.word	0x0000007c


	//----- nvinfo : EIATTR_KPARAM_INFO
	.align		4
.L_11:
        /*0008*/ 	.byte	0x04, 0x17
        /*000a*/ 	.short	(.L_13 - .L_12)
.L_12:
        /*000c*/ 	.word	0x00000000
        /*0010*/ 	.short	0x0007
        /*0012*/ 	.short	0x0038
        /*0014*/ 	.byte	0x00, 0xf0, 0x11, 0x00


	//----- nvinfo : EIATTR_KPARAM_INFO
	.align		4
.L_13:
        /*0018*/ 	.byte	0x04, 0x17
        /*001a*/ 	.short	(.L_15 - .L_14)
.L_14:
        /*001c*/ 	.word	0x00000000
        /*0020*/ 	.short	0x0006
        /*0022*/ 	.short	0x0030
        /*0024*/ 	.byte	0x00, 0xf4, 0x21, 0x00


	//----- nvinfo : EIATTR_KPARAM_INFO
	.align		4
.L_15:
        /*0028*/ 	.byte	0x04, 0x17
        /*002a*/ 	.short	(.L_17 - .L_16)
.L_16:
        /*002c*/ 	.word	0x00000000
        /*0030*/ 	.short	0x0005
        /*0032*/ 	.short	0x0028
        /*0034*/ 	.byte	0x00, 0xf4, 0x21, 0x00


	//----- nvinfo : EIATTR_KPARAM_INFO
	.align		4
.L_17:
        /*0038*/ 	.byte	0x04, 0x17
        /*003a*/ 	.short	(.L_19 - .L_18)
.L_18:
        /*003c*/ 	.word	0x00000000
        /*0040*/ 	.short	0x0004
        /*0042*/ 	.short	0x0020
        /*0044*/ 	.byte	0x00, 0xf4, 0x21, 0x00


	//----- nvinfo : EIATTR_KPARAM_INFO
	.align		4
.L_19:
        /*0048*/ 	.byte	0x04, 0x17
        /*004a*/ 	.short	(.L_21 - .L_20)
.L_20:
        /*004c*/ 	.word	0x00000000
        /*0050*/ 	.short	0x0003
        /*0052*/ 	.short	0x0018
        /*0054*/ 	.byte	0x00, 0xf4, 0x21, 0x00


	//----- nvinfo : EIATTR_KPARAM_INFO
	.align		4
.L_21:
        /*0058*/ 	.byte	0x04, 0x17
        /*005a*/ 	.short	(.L_23 - .L_22)
.L_22:
        /*005c*/ 	.word	0x00000000
        /*0060*/ 	.short	0x0002
        /*0062*/ 	.short	0x0010
        /*0064*/ 	.byte	0x00, 0xf4, 0x21, 0x00


	//----- nvinfo : EIATTR_KPARAM_INFO
	.align		4
.L_23:
        /*0068*/ 	.byte	0x04, 0x17
        /*006a*/ 	.short	(.L_25 - .L_24)
.L_24:
        /*006c*/ 	.word	0x00000000
        /*0070*/ 	.short	0x0001
        /*0072*/ 	.short	0x0008
        /*0074*/ 	.byte	0x00, 0xf4, 0x21, 0x00


	//----- nvinfo : EIATTR_KPARAM_INFO
	.align		4
.L_25:
        /*0078*/ 	.byte	0x04, 0x17
        /*007a*/ 	.short	(.L_27 - .L_26)
.L_26:
        /*007c*/ 	.word	0x00000000
        /*0080*/ 	.short	0x0000
        /*0082*/ 	.short	0x0000
        /*0084*/ 	.byte	0x00, 0xf4, 0x21, 0x00


	//----- nvinfo : EIATTR_SPARSE_MMA_MASK
	.align		4
.L_27:
        /*0088*/ 	.byte	0x03, 0x50
        /*008a*/ 	.short	0x0000


	//----- nvinfo : EIATTR_MAXREG_COUNT
	.align		4
        /*008c*/ 	.byte	0x03, 0x1b
        /*008e*/ 	.short	0x00ff


	//----- nvinfo : EIATTR_EXIT_INSTR_OFFSETS
	.align		4
        /*0090*/ 	.byte	0x04, 0x1c
        /*0092*/ 	.short	(.L_29 - .L_28)


	//   ....[0]....
.L_28:
        /*0094*/ 	.word	0x00000500


	//   ....[1]....
        /*0098*/ 	.word	0x00000520


	//----- nvinfo : EIATTR_REQNTID
	.align		4
.L_29:
        /*009c*/ 	.byte	0x04, 0x10
        /*009e*/ 	.short	(.L_31 - .L_30)
.L_30:
        /*00a0*/ 	.word	0x00000080
        /*00a4*/ 	.word	0x00000001
        /*00a8*/ 	.word	0x00000001


	//----- nvinfo : EIATTR_CBANK_PARAM_SIZE
	.align		4
.L_31:
        /*00ac*/ 	.byte	0x03, 0x19
        /*00ae*/ 	.short	0x003c


	//----- nvinfo : EIATTR_PARAM_CBANK
	.align		4
        /*00b0*/ 	.byte	0x04, 0x0a
        /*00b2*/ 	.short	(.L_33 - .L_32)
	.align		4
.L_32:
        /*00b4*/ 	.word	index@(.nv.constant0.triton_poi_fused__native_batch_norm_legit_no_training_convolution_relu_20)
        /*00b8*/ 	.short	0x0210
        /*00ba*/ 	.short	0x003c


	//----- nvinfo : EIATTR_SW_WAR
	.align		4
.L_33:
        /*00bc*/ 	.byte	0x04, 0x36
        /*00be*/ 	.short	(.L_35 - .L_34)
.L_34:
        /*00c0*/ 	.word	0x00000008
.L_35:


//--------------------- .nv.callgraph             --------------------------
	.section	.nv.callgraph,"",@"SHT_CUDA_CALLGRAPH"
	.align	4
	.sectionentsize	8
	.align		4
        /*0000*/ 	.word	0x00000000
	.align		4
        /*0004*/ 	.word	0xffffffff
	.align		4
        /*0008*/ 	.word	0x00000000
	.align		4
        /*000c*/ 	.word	0xfffffffe
	.align		4
        /*0010*/ 	.word	0x00000000
	.align		4
        /*0014*/ 	.word	0xfffffffd
	.align		4
        /*0018*/ 	.word	0x00000000
	.align		4
        /*001c*/ 	.word	0xfffffffc


//--------------------- .nv.constant4             --------------------------
	.section	.nv.constant4,"a",@progbits
	.align	8
	.align		8
.nv.constant4:
        /*0000*/ 	.dword	_$_str
	.align		8
        /*0008*/ 	.dword	_$_str_$_2


//--------------------- .text.triton_poi_fused__native_batch_norm_legit_no_training_convolution_relu_20 --------------------------
	.section	.text.triton_poi_fused__native_batch_norm_legit_no_training_convolution_relu_20,"ax",@progbits
	.align	128
        .global         triton_poi_fused__native_batch_norm_legit_no_training_convolution_relu_20
        .type           triton_poi_fused__native_batch_norm_legit_no_training_convolution_relu_20,@function
        .size           triton_poi_fused__native_batch_norm_legit_no_training_convolution_relu_20,(.L_x_1 - triton_poi_fused__native_batch_norm_legit_no_training_convolution_relu_20)
        .other          triton_poi_fused__native_batch_norm_legit_no_training_convolution_relu_20,@"STO_CUDA_ENTRY STV_DEFAULT"
triton_poi_fused__native_batch_norm_legit_no_training_convolution_relu_20:
.text.triton_poi_fused__native_batch_norm_legit_no_training_convolution_relu_20:
[----:B------:R-:W0:Y:S01]  /*0000*/  LDC R1, c[0x0][0x28] ;  /* 0x00000a00ff017b82 */ /* 0x000e220000000800 */
[----:B------:R-:W1:Y:S01]  /*0010*/  S2R R0, SR_TID.X ;  /* 0x0000000000007919 */ /* 0x000e620000002100 */
[----:B------:R-:W-:Y:S01]  /*0020*/  CS2R R16, SRZ ;  /* 0x0000000000107805 */ /* 0x000fe2000001ff00 */
[----:B------:R-:W-:-:S05]  /*0030*/  ULDC.64 UR4, c[0x0][0x208] ;  /* 0x0000820000047ab9 */ /* 0x000fca0000000a00 */
[----:B------:R-:W2:Y:S01]  /*0040*/  LDC.64 R14, c[0x0][0x218] ;  /* 0x00008600ff0e7b82 */ /* 0x000ea20000000a00 */
[----:B------:R-:W3:Y:S07]  /*0050*/  S2R R5, SR_CTAID.X ;  /* 0x0000000000057919 */ /* 0x000eee0000002500 */
[----:B------:R-:W4:Y:S08]  /*0060*/  LDC.64 R22, c[0x0][0x210] ;  /* 0x00008400ff167b82 */ /* 0x000f300000000a00 */
[----:B------:R-:W5:Y:S08]  /*0070*/  LDC.64 R20, c[0x0][0x220] ;  /* 0x00008800ff147b82 */ /* 0x000f700000000a00 */
[----:B------:R-:W2:Y:S01]  /*0080*/  LDC.64 R8, c[0x0][0x230] ;  /* 0x00008c00ff087b82 */ /* 0x000ea20000000a00 */
[----:B-1----:R-:W-:-:S07]  /*0090*/  SHF.L.U32 R0, R0, 0x1, RZ ;  /* 0x0000000100007819 */ /* 0x002fce00000006ff */
[----:B------:R-:W1:Y:S01]  /*00a0*/  LDC.64 R6, c[0x0][0x238] ;  /* 0x00008e00ff067b82 */ /* 0x000e620000000a00 */
[----:B---3--:R-:W-:Y:S02]  /*00b0*/  SHF.R.S32.HI R3, RZ, 0x17, R5 ;  /* 0x00000017ff037819 */ /* 0x008fe40000011405 */
[----:B------:R-:W-:Y:S02]  /*00c0*/  LOP3.LUT R0, R0, 0xfe, RZ, 0xc0, !PT ;  /* 0x000000fe00007812 */ /* 0x000fe400078ec0ff */
[----:B------:R-:W-:Y:S02]  /*00d0*/  SGXT R3, R3, 0x1 ;  /* 0x000000010303781a */ /* 0x000fe40000000200 */
[----:B------:R-:W-:Y:S02]  /*00e0*/  LEA R0, R5, R0, 0x8 ;  /* 0x0000000005007211 */ /* 0x000fe400078e40ff */
[----:B------:R-:W3:Y:S02]  /*00f0*/  LDC.64 R4, c[0x0][0x228] ;  /* 0x00008a00ff047b82 */ /* 0x000ee40000000a00 */
[----:B------:R-:W-:-:S02]  /*0100*/  LEA.HI R3, R3, R0, RZ, 0x6 ;  /* 0x0000000003037211 */ /* 0x000fc400078f30ff */
[----:B------:R-:W-:Y:S02]  /*0110*/  ISETP.GE.AND P0, PT, R0, 0x200, PT ;  /* 0x000002000000780c */ /* 0x000fe40003f06270 */
[----:B------:R-:W-:-:S04]  /*0120*/  SHF.R.S32.HI R2, RZ, 0x6, R3 ;  /* 0x00000006ff027819 */ /* 0x000fc80000011403 */
[----:B------:R-:W-:-:S04]  /*0130*/  LEA.HI R3, R3, R2, RZ, 0x1 ;  /* 0x0000000203037211 */ /* 0x000fc800078f08ff */
[----:B------:R-:W-:-:S04]  /*0140*/  LOP3.LUT R3, R3, 0xfffffffe, RZ, 0xc0, !PT ;  /* 0xfffffffe03037812 */ /* 0x000fc800078ec0ff */
[----:B------:R-:W-:-:S05]  /*0150*/  IADD3 R19, R2, -R3, RZ ;  /* 0x8000000302137210 */ /* 0x000fca0007ffe0ff */
[----:B---3--:R-:W-:-:S05]  /*0160*/  IMAD.WIDE R4, R19, 0x4, R4 ;  /* 0x0000000413047825 */ /* 0x008fca00078e0204 */
[----:B------:R-:W3:Y:S04]  /*0170*/  @!P0 LDG.E.EL R16, desc[UR4][R4.64] ;  /* 0x0000000404108981 */ /* 0x000ee8000c2e1900 */
[----:B------:R4:W3:Y:S01]  /*0180*/  @!P0 LDG.E.EL R17, desc[UR4][R4.64] ;  /* 0x0000000404118981 */ /* 0x0008e2000c2e1900 */
[----:B------:R-:W-:Y:S02]  /*0190*/  CS2R R12, SRZ ;  /* 0x00000000000c7805 */ /* 0x000fe4000001ff00 */
[----:B------:R-:W-:Y:S02]  /*01a0*/  CS2R R10, SRZ ;  /* 0x00000000000a7805 */ /* 0x000fe4000001ff00 */
[----:B------:R-:W-:Y:S01]  /*01b0*/  CS2R R2, SRZ ;  /* 0x0000000000027805 */ /* 0x000fe2000001ff00 */
[----:B--2---:R-:W-:-:S05]  /*01c0*/  IMAD.WIDE R14, R19, 0x4, R14 ;  /* 0x00000004130e7825 */ /* 0x004fca00078e020e */
[----:B------:R-:W2:Y:S01]  /*01d0*/  @!P0 LDG.E.EL R13, desc[UR4][R14.64] ;  /* 0x000000040e0d8981 */ /* 0x000ea2000c2e1900 */
[----:B----4-:R-:W-:-:S03]  /*01e0*/  IMAD.WIDE R4, R0, 0x4, R22 ;  /* 0x0000000400047825 */ /* 0x010fc600078e0216 */
[----:B------:R-:W4:Y:S01]  /*01f0*/  @!P0 LDG.E.EL R10, desc[UR4][R14.64] ;  /* 0x000000040e0a8981 */ /* 0x000f22000c2e1900 */
[----:B-----5:R-:W-:-:S03]  /*0200*/  IMAD.WIDE R22, R19, 0x4, R20 ;  /* 0x0000000413167825 */ /* 0x020fc600078e0214 */
[----:B------:R-:W2:Y:S01]  /*0210*/  @!P0 LDG.E.64 R2, desc[UR4][R4.64] ;  /* 0x0000000404028981 */ /* 0x000ea2000c1e1b00 */
[C---:B0-----:R-:W-:Y:S01]  /*0220*/  IMAD.WIDE R8, R19.reuse, 0x4, R8 ;  /* 0x0000000413087825 */ /* 0x041fe200078e0208 */
[----:B------:R-:W-:Y:S02]  /*0230*/  CS2R R20, SRZ ;  /* 0x0000000000147805 */ /* 0x000fe4000001ff00 */
[----:B------:R-:W5:Y:S01]  /*0240*/  @!P0 LDG.E.EL R11, desc[UR4][R22.64] ;  /* 0x00000004160b8981 */ /* 0x000f62000c2e1900 */
[----:B-1----:R-:W-:Y:S01]  /*0250*/  IMAD.WIDE R6, R19, 0x4, R6 ;  /* 0x0000000413067825 */ /* 0x002fe200078e0206 */
[----:B------:R-:W-:Y:S02]  /*0260*/  CS2R R18, SRZ ;  /* 0x0000000000127805 */ /* 0x000fe4000001ff00 */
[----:B------:R-:W2:Y:S04]  /*0270*/  @!P0 LDG.E.EL R12, desc[UR4][R22.64] ;  /* 0x00000004160c8981 */ /* 0x000ea8000c2e1900 */
[----:B------:R-:W2:Y:S04]  /*0280*/  @!P0 LDG.E.EL R20, desc[UR4][R8.64] ;  /* 0x0000000408148981 */ /* 0x000ea8000c2e1900 */
[----:B------:R0:W2:Y:S04]  /*0290*/  @!P0 LDG.E.EL R21, desc[UR4][R8.64] ;  /* 0x0000000408158981 */ /* 0x0000a8000c2e1900 */
[----:B------:R-:W2:Y:S04]  /*02a0*/  @!P0 LDG.E.EL R19, desc[UR4][R6.64] ;  /* 0x0000000406138981 */ /* 0x000ea8000c2e1900 */
[----:B------:R1:W2:Y:S01]  /*02b0*/  @!P0 LDG.E.EL R18, desc[UR4][R6.64] ;  /* 0x0000000406128981 */ /* 0x0002a2000c2e1900 */
[----:B0-----:R-:W-:Y:S01]  /*02c0*/  HFMA2.MMA R8, -RZ, RZ, 1.625, 0 ;  /* 0x3e800000ff087435 */ /* 0x001fe200000001ff */
[----:B-1----:R-:W0:Y:S02]  /*02d0*/  LDC.64 R6, c[0x0][0x240] ;  /* 0x00009000ff067b82 */ /* 0x002e240000000a00 */
[----:B0-----:R-:W-:-:S04]  /*02e0*/  IMAD.WIDE R6, R0, 0x4, R6 ;  /* 0x0000000400067825 */ /* 0x001fc800078e0206 */
[----:B---3--:R-:W-:Y:S01]  /*02f0*/  FADD R16, R16, 9.9999997473787516356e-06 ;  /* 0x3727c5ac10107421 */ /* 0x008fe20000000000 */
[----:B------:R-:W-:-:S03]  /*0300*/  FADD R17, R17, 9.9999997473787516356e-06 ;  /* 0x3727c5ac11117421 */ /* 0x000fc60000000000 */
[----:B------:R-:W0:Y:S08]  /*0310*/  MUFU.SQRT R14, R16 ;  /* 0x00000010000e7308 */ /* 0x000e300000002000 */
[----:B------:R-:W1:Y:S01]  /*0320*/  MUFU.SQRT R15, R17 ;  /* 0x00000011000f7308 */ /* 0x000e620000002000 */
[C---:B0-----:R-:W-:Y:S02]  /*0330*/  FSETP.GT.AND P1, PT, R14.reuse, 8.50705917302346158658e+37, PT ;  /* 0x7e8000000e00780b */ /* 0x041fe40003f24000 */
[----:B------:R-:W-:-:S02]  /*0340*/  FSETP.GEU.AND P3, PT, R14, 1.175494350822287508e-38, PT ;  /* 0x008000000e00780b */ /* 0x000fc40003f6e000 */
[C---:B-1----:R-:W-:Y:S02]  /*0350*/  FSETP.GT.AND P2, PT, R15.reuse, 8.50705917302346158658e+37, PT ;  /* 0x7e8000000f00780b */ /* 0x042fe40003f44000 */
[----:B------:R-:W-:-:S07]  /*0360*/  FSETP.GEU.AND P4, PT, R15, 1.175494350822287508e-38, PT ;  /* 0x008000000f00780b */ /* 0x000fce0003f8e000 */
[----:B------:R-:W-:-:S04]  /*0370*/  @P1 FMUL R14, R14, 0.25 ;  /* 0x3e8000000e0e1820 */ /* 0x000fc80000400000 */
[----:B------:R-:W-:Y:S01]  /*0380*/  @!P3 FMUL R14, R14, 16777216 ;  /* 0x4b8000000e0eb820 */ /* 0x000fe20000400000 */
[----:B------:R-:W-:-:S04]  /*0390*/  @P2 FMUL R15, R15, 0.25 ;  /* 0x3e8000000f0f2820 */ /* 0x000fc80000400000 */
[----:B------:R-:W-:Y:S01]  /*03a0*/  @!P4 FMUL R15, R15, 16777216 ;  /* 0x4b8000000f0fc820 */ /* 0x000fe20000400000 */
[----:B------:R-:W0:Y:S01]  /*03b0*/  MUFU.RCP R14, R14 ;  /* 0x0000000e000e7308 */ /* 0x000e220000001000 */
[----:B------:R-:W-:-:S07]  /*03c0*/  FSEL R9, R8, 1, P1 ;  /* 0x3f80000008097808 */ /* 0x000fce0000800000 */
[----:B------:R-:W1:Y:S01]  /*03d0*/  MUFU.RCP R15, R15 ;  /* 0x0000000f000f7308 */ /* 0x000e620000001000 */
[----:B------:R-:W-:Y:S01]  /*03e0*/  FSEL R8, R8, 1, P2 ;  /* 0x3f80000008087808 */ /* 0x000fe20001000000 */
[----:B------:R-:W-:Y:S01]  /*03f0*/  @!P3 FMUL R9, R9, 16777216 ;  /* 0x4b8000000909b820 */ /* 0x000fe20000400000 */
[----:B--2---:R-:W-:Y:S01]  /*0400*/  FADD R2, R13, R2 ;  /* 0x000000020d027221 */ /* 0x004fe20000000000 */
[----:B----4-:R-:W-:Y:S02]  /*0410*/  FADD R3, R10, R3 ;  /* 0x000000030a037221 */ /* 0x010fe40000000000 */
[----:B------:R-:W-:Y:S01]  /*0420*/  @!P4 FMUL R8, R8, 16777216 ;  /* 0x4b8000000808c820 */ /* 0x000fe20000400000 */
[----:B0-----:R-:W-:Y:S01]  /*0430*/  FMUL R14, R14, R9 ;  /* 0x000000090e0e7220 */ /* 0x001fe20000400000 */
[----:B-----5:R-:W-:Y:S01]  /*0440*/  FADD R11, R2, -R11 ;  /* 0x8000000b020b7221 */ /* 0x020fe20000000000 */
[----:B------:R-:W-:Y:S01]  /*0450*/  FADD R12, R3, -R12 ;  /* 0x8000000c030c7221 */ /* 0x000fe20000000000 */
[----:B-1----:R-:W-:-:S02]  /*0460*/  FMUL R9, R15, R8 ;  /* 0x000000080f097220 */ /* 0x002fc40000400000 */
[----:B------:R-:W-:Y:S02]  /*0470*/  FMUL R14, R11, R14 ;  /* 0x0000000e0b0e7220 */ /* 0x000fe40000400000 */
[----:B------:R-:W-:Y:S02]  /*0480*/  FMUL R9, R12, R9 ;  /* 0x000000090c097220 */ /* 0x000fe40000400000 */
[----:B------:R-:W-:Y:S02]  /*0490*/  FFMA R14, R14, R20, R19 ;  /* 0x000000140e0e7223 */ /* 0x000fe40000000013 */
[----:B------:R-:W-:Y:S01]  /*04a0*/  FFMA R9, R9, R21, R18 ;  /* 0x0000001509097223 */ /* 0x000fe20000000012 */
[----:B------:R0:W-:Y:S02]  /*04b0*/  @!P0 STG.E.64 desc[UR4][R4.64], R2 ;  /* 0x0000000204008986 */ /* 0x0001e4000c101b04 */
[----:B------:R-:W-:Y:S02]  /*04c0*/  FSETP.GEU.AND P1, PT, R14, RZ, PT ;  /* 0x000000ff0e00720b */ /* 0x000fe40003f2e000 */
[----:B------:R-:W-:-:S02]  /*04d0*/  FSETP.GEU.AND P2, PT, R9, RZ, PT ;  /* 0x000000ff0900720b */ /* 0x000fc40003f4e000 */
[----:B------:R-:W-:Y:S02]  /*04e0*/  FSEL R8, R14, RZ, P1 ;  /* 0x000000ff0e087208 */ /* 0x000fe40000800000 */
[----:B------:R-:W-:Y:S01]  /*04f0*/  FSEL R9, R9, RZ, P2 ;  /* 0x000000ff09097208 */ /* 0x000fe20001000000 */
[----:B0-----:R-:W-:Y:S08]  /*0500*/  @P0 EXIT ;  /* 0x000000000000094d */ /* 0x001ff00003800000 */
[----:B------:R-:W-:Y:S01]  /*0510*/  STG.E.64 desc[UR4][R6.64], R8 ;  /* 0x0000000806007986 */ /* 0x000fe2000c101b04 */
[----:B------:R-:W-:Y:S05]  /*0520*/  EXIT ;  /* 0x000000000000794d */ /* 0x000fea0003800000 */
.L_x_0:
[----:B------:R-:W-:-:S00]  /*0530*/  BRA `(.L_x_0) ;  /* 0xfffffffc00fc7947 */ /* 0x000fc0000383ffff */
[----:B------:R-:W-:-:S00]  /*0540*/  NOP ;  /* 0x0000000000007918 */ /* 0x000fc00000000000 */
        /* <DEDUP_REMOVED lines=11> */
.L_x_1:


//--------------------- .nv.global.init           --------------------------
	.section	.nv.global.init,"aw",@progbits
.nv.global.init:
	.type		_$_str,@object
	.size		_$_str,(_$_str_$_2 - _$_str)
_$_str:
        /*0000*/ 	.byte	0x5f, 0x5f, 0x43, 0x55, 0x44, 0x41, 0x5f, 0x46, 0x54, 0x5a, 0x00
	.type		_$_str_$_2,@object
	.size		_$_str_$_2,(.L_1 - _$_str_$_2)
_$_str_$_2:
        /*000b*/ 	.byte	0x5f, 0x5f, 0x43, 0x55, 0x44, 0x41, 0x5f, 0x50, 0x52, 0x45, 0x43, 0x5f, 0x53, 0x51, 0x52, 0x54
        /*001b*/ 	.byte	0x00
.L_1:


//--------------------- .nv.constant0.triton_poi_fused__native_batch_norm_legit_no_training_convolution_relu_20 --------------------------
	.section	.nv.constant0.triton_poi_fused__native_batch_norm_legit_no_training_convolution_relu_20,"a",@progbits
	.sectionflags	@""
	.align	4
.nv.constant0.triton_poi_fused__native_batch_norm_legit_no_training_convolution_relu_20:
	.zero		588
